//
// Generated by NVIDIA NVVM Compiler
//
// Compiler Build ID: CL-36424714
// Cuda compilation tools, release 13.0, V13.0.88
// Based on NVVM 20.0.0
//

.version 9.0
.target sm_100
.address_size 64

	// .globl	_Z9VecSumKnlPKfPf
// _ZZ9VecSumKnlPKfPfE5sdata has been demoted

.visible .entry _Z9VecSumKnlPKfPf(
	.param .u64 .ptr .align 1 _Z9VecSumKnlPKfPf_param_0,
	.param .u64 .ptr .align 1 _Z9VecSumKnlPKfPf_param_1
)
{
	.reg .pred 	%p<9>;
	.reg .b32 	%r<5>;
	.reg .b32 	%f<26>;
	.reg .b64 	%rd<7>;
	// demoted variable
	.shared .align 4 .b8 _ZZ9VecSumKnlPKfPfE5sdata[1024];
	ld.param.u64 	%rd2, [_Z9VecSumKnlPKfPf_param_0];
	ld.param.u64 	%rd1, [_Z9VecSumKnlPKfPf_param_1];
	cvta.to.global.u64 	%rd3, %rd2;
	mov.u32 	%r1, %tid.x;
	mul.wide.u32 	%rd4, %r1, 4;
	add.s64 	%rd5, %rd3, %rd4;
	ld.global.f32 	%f1, [%rd5];
	shl.b32 	%r3, %r1, 2;
	mov.u32 	%r4, _ZZ9VecSumKnlPKfPfE5sdata;
	add.s32 	%r2, %r4, %r3;
	st.shared.f32 	[%r2], %f1;
	bar.sync 	0;
	setp.gt.u32 	%p1, %r1, 127;
	@%p1 bra 	$L__BB0_2;
	ld.shared.f32 	%f2, [%r2+512];
	ld.shared.f32 	%f3, [%r2];
	add.f32 	%f4, %f2, %f3;
	st.shared.f32 	[%r2], %f4;
$L__BB0_2:
	bar.sync 	0;
	setp.gt.u32 	%p2, %r1, 63;
	@%p2 bra 	$L__BB0_4;
	ld.shared.f32 	%f5, [%r2+256];
	ld.shared.f32 	%f6, [%r2];
	add.f32 	%f7, %f5, %f6;
	st.shared.f32 	[%r2], %f7;
$L__BB0_4:
	bar.sync 	0;
	setp.gt.u32 	%p3, %r1, 31;
	@%p3 bra 	$L__BB0_6;
	ld.shared.f32 	%f8, [%r2+128];
	ld.shared.f32 	%f9, [%r2];
	add.f32 	%f10, %f8, %f9;
	st.shared.f32 	[%r2], %f10;
$L__BB0_6:
	bar.sync 	0;
	setp.gt.u32 	%p4, %r1, 15;
	@%p4 bra 	$L__BB0_8;
	ld.shared.f32 	%f11, [%r2+64];
	ld.shared.f32 	%f12, [%r2];
	add.f32 	%f13, %f11, %f12;
	st.shared.f32 	[%r2], %f13;
$L__BB0_8:
	bar.sync 	0;
	setp.gt.u32 	%p5, %r1, 7;
	@%p5 bra 	$L__BB0_10;
	ld.shared.f32 	%f14, [%r2+32];
	ld.shared.f32 	%f15, [%r2];
	add.f32 	%f16, %f14, %f15;
	st.shared.f32 	[%r2], %f16;
$L__BB0_10:
	bar.sync 	0;
	setp.gt.u32 	%p6, %r1, 3;
	@%p6 bra 	$L__BB0_12;
	ld.shared.f32 	%f17, [%r2+16];
	ld.shared.f32 	%f18, [%r2];
	add.f32 	%f19, %f17, %f18;
	st.shared.f32 	[%r2], %f19;
$L__BB0_12:
	bar.sync 	0;
	setp.gt.u32 	%p7, %r1, 1;
	@%p7 bra 	$L__BB0_14;
	ld.shared.f32 	%f20, [%r2+8];
	ld.shared.f32 	%f21, [%r2];
	add.f32 	%f22, %f20, %f21;
	st.shared.f32 	[%r2], %f22;
$L__BB0_14:
	bar.sync 	0;
	setp.ne.s32 	%p8, %r1, 0;
	@%p8 bra 	$L__BB0_16;
	ld.shared.f32 	%f23, [_ZZ9VecSumKnlPKfPfE5sdata];
	ld.shared.f32 	%f24, [_ZZ9VecSumKnlPKfPfE5sdata+4];
	add.f32 	%f25, %f23, %f24;
	cvta.to.global.u64 	%rd6, %rd1;
	st.global.f32 	[%rd6], %f25;
$L__BB0_16:
	ret;

}


// ===== COMPILED SASS (sm_100) =====

	.target	sm_100

	.elftype	@"ET_EXEC"


//--------------------- .note.nv.tkinfo           --------------------------
	.section	.note.nv.tkinfo,"",@"SHT_NOTE"
	.sectionflags	@"SHF_NOTE_NV_TKINFO"
	.tkinfo
        /*0018*/ 	.word	0x00000002
        /*0030*/ 	.string	""
        /*0030*/ 	.string	"ptxas"
        /*0030*/ 	.string	"Cuda compilation tools, release 13.0, V13.0.88"
        /*0030*/ 	.string	"Build cuda_13.0.r13.0/compiler.36424714_0"
        /*0030*/ 	.string	"-arch sm_100 -m 64 "



//--------------------- .note.nv.cuinfo           --------------------------
	.section	.note.nv.cuinfo,"",@"SHT_NOTE"
	.sectionflags	@"SHF_NOTE_NV_CUINFO"
        /*0018*/ 	.short	0x0002
        /*001a*/ 	.short	0x0064
        /*001c*/ 	.short	0x0082
	.zero		2


//--------------------- .nv.info                  --------------------------
	.section	.nv.info,"",@"SHT_CUDA_INFO"
	.align	4


	//----- nvinfo : EIATTR_REGCOUNT
	.align		4
        /*0000*/ 	.byte	0x04, 0x2f
        /*0002*/ 	.short	(.L_1 - .L_0)
	.align		4
.L_0:
        /*0004*/ 	.word	index@(_Z9VecSumKnlPKfPf)
        /*0008*/ 	.word	0x0000000c


	//----- nvinfo : EIATTR_FRAME_SIZE
	.align		4
.L_1:
        /*000c*/ 	.byte	0x04, 0x11
        /*000e*/ 	.short	(.L_3 - .L_2)
	.align		4
.L_2:
        /*0010*/ 	.word	index@(_Z9VecSumKnlPKfPf)
        /*0014*/ 	.word	0x00000000


	//----- nvinfo : EIATTR_MIN_STACK_SIZE
	.align		4
.L_3:
        /*0018*/ 	.byte	0x04, 0x12
        /*001a*/ 	.short	(.L_5 - .L_4)
	.align		4
.L_4:
        /*001c*/ 	.word	index@(_Z9VecSumKnlPKfPf)
        /*0020*/ 	.word	0x00000000
.L_5:


//--------------------- .nv.compat                --------------------------
	.section	.nv.compat,"",@"SHT_CUDA_COMPAT_INFO"
	.align	4
        /*0000*/ 	.byte	0x02, 0x09, 0x00, 0x00, 0x02, 0x02, 0x01, 0x00, 0x02, 0x05, 0x05, 0x00, 0x03, 0x07, 0x01, 0x01
        /*0010*/ 	.byte	0x02, 0x03, 0x00, 0x00, 0x02, 0x06, 0x01, 0x00, 0x04, 0x0b, 0x08, 0x00, 0x09, 0x00, 0x00, 0x00
        /*0020*/ 	.byte	0x00, 0x00, 0x00, 0x00


//--------------------- .nv.info._Z9VecSumKnlPKfPf --------------------------
	.section	.nv.info._Z9VecSumKnlPKfPf,"",@"SHT_CUDA_INFO"
	.sectionflags	@""
	.align	4


	//----- nvinfo : EIATTR_CUDA_API_VERSION
	.align		4
        /*0000*/ 	.byte	0x04, 0x37
        /*0002*/ 	.short	(.L_7 - .L_6)
.L_6:
        /*0004*/ 	.word	0x00000082


	//----- nvinfo : EIATTR_KPARAM_INFO
	.align		4
.L_7:
        /*0008*/ 	.byte	0x04, 0x17
        /*000a*/ 	.short	(.L_9 - .L_8)
.L_8:
        /*000c*/ 	.word	0x00000000
        /*0010*/ 	.short	0x0001
        /*0012*/ 	.short	0x0008
        /*0014*/ 	.byte	0x00, 0xf5, 0x21, 0x00


	//----- nvinfo : EIATTR_KPARAM_INFO
	.align		4
.L_9:
        /*0018*/ 	.byte	0x04, 0x17
        /*001a*/ 	.short	(.L_11 - .L_10)
.L_10:
        /*001c*/ 	.word	0x00000000
        /*0020*/ 	.short	0x0000
        /*0022*/ 	.short	0x0000
        /*0024*/ 	.byte	0x00, 0xf5, 0x21, 0x00


	//----- nvinfo : EIATTR_SPARSE_MMA_MASK
	.align		4
.L_11:
        /*0028*/ 	.byte	0x03, 0x50
        /*002a*/ 	.short	0x0000


	//----- nvinfo : EIATTR_MAXREG_COUNT
	.align		4
        /*002c*/ 	.byte	0x03, 0x1b
        /*002e*/ 	.short	0x00ff


	//----- nvinfo : EIATTR_NUM_BARRIERS
	.align		4
        /*0030*/ 	.byte	0x02, 0x4c
        /*0032*/ 	.byte	0x01
	.zero		1


	//----- nvinfo : EIATTR_MERCURY_ISA_VERSION
	.align		4
        /*0034*/ 	.byte	0x03, 0x5f
        /*0036*/ 	.short	0x0101


	//----- nvinfo : EIATTR_VRC_CTA_INIT_COUNT
	.align		4
        /*0038*/ 	.byte	0x02, 0x4a
	.zero		1
	.zero		1


	//----- nvinfo : EIATTR_EXIT_INSTR_OFFSETS
	.align		4
        /*003c*/ 	.byte	0x04, 0x1c
        /*003e*/ 	.short	(.L_13 - .L_12)


	//   ....[0]....
.L_12:
        /*0040*/ 	.word	0x00000370


	//   ....[1]....
        /*0044*/ 	.word	0x000003c0


	//----- nvinfo : EIATTR_CBANK_PARAM_SIZE
	.align		4
.L_13:
        /*0048*/ 	.byte	0x03, 0x19
        /*004a*/ 	.short	0x0010


	//----- nvinfo : EIATTR_PARAM_CBANK
	.align		4
        /*004c*/ 	.byte	0x04, 0x0a
        /*004e*/ 	.short	(.L_15 - .L_14)
	.align		4
.L_14:
        /*0050*/ 	.word	index@(.nv.constant0._Z9VecSumKnlPKfPf)
        /*0054*/ 	.short	0x0380
        /*0056*/ 	.short	0x0010


	//----- nvinfo : EIATTR_SW_WAR
	.align		4
.L_15:
        /*0058*/ 	.byte	0x04, 0x36
        /*005a*/ 	.short	(.L_17 - .L_16)
.L_16:
        /*005c*/ 	.word	0x00000008
.L_17:


//--------------------- .nv.callgraph             --------------------------
	.section	.nv.callgraph,"",@"SHT_CUDA_CALLGRAPH"
	.align	4
	.sectionentsize	8
	.align		4
        /*0000*/ 	.word	0x00000000
	.align		4
        /*0004*/ 	.word	0xffffffff
	.align		4
        /*0008*/ 	.word	0x00000000
	.align		4
        /*000c*/ 	.word	0xfffffffe
	.align		4
        /*0010*/ 	.word	0x00000000
	.align		4
        /*0014*/ 	.word	0xfffffffd
	.align		4
        /*0018*/ 	.word	0x00000000
	.align		4
        /*001c*/ 	.word	0xfffffffc


//--------------------- .text._Z9VecSumKnlPKfPf   --------------------------
	.section	.text._Z9VecSumKnlPKfPf,"ax",@progbits
	.align	128
        .global         _Z9VecSumKnlPKfPf
        .type           _Z9VecSumKnlPKfPf,@function
        .size           _Z9VecSumKnlPKfPf,(.L_x_1 - _Z9VecSumKnlPKfPf)
        .other          _Z9VecSumKnlPKfPf,@"STO_CUDA_ENTRY STV_DEFAULT"
_Z9VecSumKnlPKfPf:
.text._Z9VecSumKnlPKfPf:
[----:B------:R-:W-:Y:S01]  /*0000*/  LDC R1, c[0x0][0x37c] ;  /* 0x0000df00ff017b82 */ /* 0x000fe20000000800 */
[----:B------:R-:W0:Y:S07]  /*0010*/  S2R R9, SR_TID.X ;  /* 0x0000000000097919 */ /* 0x000e2e0000002100 */
[----:B------:R-:W0:Y:S01]  /*0020*/  LDC.64 R2, c[0x0][0x380] ;  /* 0x0000e000ff027b82 */ /* 0x000e220000000a00 */
[----:B------:R-:W1:Y:S01]  /*0030*/  LDCU.64 UR6, c[0x0][0x358] ;  /* 0x00006b00ff0677ac */ /* 0x000e620008000a00 */
[----:B0-----:R-:W-:-:S06]  /*0040*/  IMAD.WIDE.U32 R2, R9, 0x4, R2 ;  /* 0x0000000409027825 */ /* 0x001fcc00078e0002 */
[----:B-1----:R-:W2:Y:S01]  /*0050*/  LDG.E R2, desc[UR6][R2.64] ;  /* 0x0000000602027981 */ /* 0x002ea2000c1e1900 */
[----:B------:R-:W0:Y:S01]  /*0060*/  S2UR UR5, SR_CgaCtaId ;  /* 0x00000000000579c3 */ /* 0x000e220000008800 */
[----:B------:R-:W-:Y:S01]  /*0070*/  UMOV UR4, 0x400 ;  /* 0x0000040000047882 */ /* 0x000fe20000000000 */
[C---:B------:R-:W-:Y:S02]  /*0080*/  ISETP.GT.U32.AND P1, PT, R9.reuse, 0x7f, PT ;  /* 0x0000007f0900780c */ /* 0x040fe40003f24070 */
[----:B------:R-:W-:Y:S01]  /*0090*/  ISETP.GT.U32.AND P0, PT, R9, 0x3f, PT ;  /* 0x0000003f0900780c */ /* 0x000fe20003f04070 */
[----:B0-----:R-:W-:-:S06]  /*00a0*/  ULEA UR4, UR5, UR4, 0x18 ;  /* 0x0000000405047291 */ /* 0x001fcc000f8ec0ff */
[----:B------:R-:W-:-:S05]  /*00b0*/  LEA R5, R9, UR4, 0x2 ;  /* 0x0000000409057c11 */ /* 0x000fca000f8e10ff */
[----:B--2---:R-:W-:Y:S01]  /*00c0*/  STS [R5], R2 ;  /* 0x0000000205007388 */ /* 0x004fe20000000800 */
[----:B------:R-:W-:Y:S06]  /*00d0*/  BAR.SYNC.DEFER_BLOCKING 0x0 ;  /* 0x0000000000007b1d */ /* 0x000fec0000010000 */
[----:B------:R-:W-:Y:S04]  /*00e0*/  @!P1 LDS R0, [R5+0x200] ;  /* 0x0002000005009984 */ /* 0x000fe80000000800 */
[----:B------:R-:W0:Y:S02]  /*00f0*/  @!P1 LDS R7, [R5] ;  /* 0x0000000005079984 */ /* 0x000e240000000800 */
[----:B0-----:R-:W-:-:S05]  /*0100*/  @!P1 FADD R0, R0, R7 ;  /* 0x0000000700009221 */ /* 0x001fca0000000000 */
[----:B------:R-:W-:Y:S01]  /*0110*/  @!P1 STS [R5], R0 ;  /* 0x0000000005009388 */ /* 0x000fe20000000800 */
[----:B------:R-:W-:Y:S01]  /*0120*/  BAR.SYNC.DEFER_BLOCKING 0x0 ;  /* 0x0000000000007b1d */ /* 0x000fe20000010000 */
[----:B------:R-:W-:-:S05]  /*0130*/  ISETP.GT.U32.AND P1, PT, R9, 0x1f, PT ;  /* 0x0000001f0900780c */ /* 0x000fca0003f24070 */
        /* <DEDUP_REMOVED lines=29> */
[----:B------:R-:W-:-:S05]  /*0310*/  ISETP.NE.AND P0, PT, R9, RZ, PT ;  /* 0x000000ff0900720c */ /* 0x000fca0003f05270 */
[----:B------:R-:W-:Y:S04]  /*0320*/  @!P1 LDS R0, [R5+0x8] ;  /* 0x0000080005009984 */ /* 0x000fe80000000800 */
[----:B------:R-:W0:Y:S02]  /*0330*/  @!P1 LDS R3, [R5] ;  /* 0x0000000005039984 */ /* 0x000e240000000800 */
[----:B0-----:R-:W-:-:S05]  /*0340*/  @!P1 FADD R0, R0, R3 ;  /* 0x0000000300009221 */ /* 0x001fca0000000000 */
[----:B------:R0:W-:Y:S01]  /*0350*/  @!P1 STS [R5], R0 ;  /* 0x0000000005009388 */ /* 0x0001e20000000800 */
[----:B------:R-:W-:Y:S06]  /*0360*/  BAR.SYNC.DEFER_BLOCKING 0x0 ;  /* 0x0000000000007b1d */ /* 0x000fec0000010000 */
[----:B------:R-:W-:Y:S05]  /*0370*/  @P0 EXIT ;  /* 0x000000000000094d */ /* 0x000fea0003800000 */
[----:B0-----:R-:W0:Y:S01]  /*0380*/  LDS.64 R4, [UR4] ;  /* 0x00000004ff047984 */ /* 0x001e220008000a00 */
[----:B------:R-:W1:Y:S01]  /*0390*/  LDC.64 R2, c[0x0][0x388] ;  /* 0x0000e200ff027b82 */ /* 0x000e620000000a00 */
[----:B0-----:R-:W-:-:S05]  /*03a0*/  FADD R5, R4, R5 ;  /* 0x0000000504057221 */ /* 0x001fca0000000000 */
[----:B-1----:R-:W-:Y:S01]  /*03b0*/  STG.E desc[UR6][R2.64], R5 ;  /* 0x0000000502007986 */ /* 0x002fe2000c101906 */
[----:B------:R-:W-:Y:S05]  /*03c0*/  EXIT ;  /* 0x000000000000794d */ /* 0x000fea0003800000 */
.L_x_0:
[----:B------:R-:W-:-:S00]  /*03d0*/  BRA `(.L_x_0) ;  /* 0xfffffffc00fc7947 */ /* 0x000fc0000383ffff */
[----:B------:R-:W-:-:S00]  /*03e0*/  NOP ;  /* 0x0000000000007918 */ /* 0x000fc00000000000 */
        /* <DEDUP_REMOVED lines=9> */
.L_x_1:


//--------------------- .nv.shared._Z9VecSumKnlPKfPf --------------------------
	.section	.nv.shared._Z9VecSumKnlPKfPf,"aw",@nobits
	.sectionflags	@""
	.align	4
.nv.shared._Z9VecSumKnlPKfPf:
	.zero		2048


//--------------------- .nv.shared.reserved.0     --------------------------
	.section	.nv.shared.reserved.0,"aw",@nobits
	.weak		__nv_reservedSMEM_offset_0_alias
	.size		__nv_reservedSMEM_offset_0_alias, 0, 64
	.other		__nv_reservedSMEM_offset_0_alias,@"STO_CUDA_RESERVED_SHARED STV_DEFAULT"
__nv_reservedSMEM_offset_0_alias:
	.zero		0
	.zero		64


//--------------------- .nv.constant0._Z9VecSumKnlPKfPf --------------------------
	.section	.nv.constant0._Z9VecSumKnlPKfPf,"a",@progbits
	.sectionflags	@""
	.align	4
.nv.constant0._Z9VecSumKnlPKfPf:
	.zero		912


//--------------------- SYMBOLS --------------------------

	.type		.nv.reservedSmem.offset0,@object
	.size		.nv.reservedSmem.offset0,0x4
	.type		.nv.reservedSmem.cap,@object
	.size		.nv.reservedSmem.cap,0x4
